//
// Generated by NVIDIA NVVM Compiler
//
// Compiler Build ID: CL-36424714
// Cuda compilation tools, release 13.0, V13.0.88
// Based on NVVM 20.0.0
//

.version 9.0
.target sm_100
.address_size 64

	// .globl	_Z7NaiveMMPfS_S_i

.visible .entry _Z7NaiveMMPfS_S_i(
	.param .u64 .ptr .align 1 _Z7NaiveMMPfS_S_i_param_0,
	.param .u64 .ptr .align 1 _Z7NaiveMMPfS_S_i_param_1,
	.param .u64 .ptr .align 1 _Z7NaiveMMPfS_S_i_param_2,
	.param .u32 _Z7NaiveMMPfS_S_i_param_3
)
{
	.reg .pred 	%p<2>;
	.reg .b32 	%r<12>;
	.reg .b32 	%f<4>;
	.reg .b64 	%rd<11>;

	ld.param.u64 	%rd1, [_Z7NaiveMMPfS_S_i_param_0];
	ld.param.u64 	%rd2, [_Z7NaiveMMPfS_S_i_param_1];
	ld.param.u64 	%rd3, [_Z7NaiveMMPfS_S_i_param_2];
	ld.param.u32 	%r3, [_Z7NaiveMMPfS_S_i_param_3];
	mov.u32 	%r4, %ctaid.y;
	mov.u32 	%r5, %ntid.y;
	mov.u32 	%r6, %tid.y;
	mad.lo.s32 	%r1, %r4, %r5, %r6;
	mov.u32 	%r7, %ctaid.x;
	mov.u32 	%r8, %ntid.x;
	mov.u32 	%r9, %tid.x;
	mad.lo.s32 	%r2, %r7, %r8, %r9;
	max.s32 	%r10, %r1, %r2;
	setp.ge.s32 	%p1, %r10, %r3;
	@%p1 bra 	$L__BB0_2;
	cvta.to.global.u64 	%rd4, %rd1;
	cvta.to.global.u64 	%rd5, %rd2;
	cvta.to.global.u64 	%rd6, %rd3;
	mad.lo.s32 	%r11, %r3, %r1, %r2;
	mul.wide.s32 	%rd7, %r11, 4;
	add.s64 	%rd8, %rd4, %rd7;
	ld.global.f32 	%f1, [%rd8];
	add.s64 	%rd9, %rd5, %rd7;
	ld.global.f32 	%f2, [%rd9];
	mul.f32 	%f3, %f1, %f2;
	add.s64 	%rd10, %rd6, %rd7;
	st.global.f32 	[%rd10], %f3;
$L__BB0_2:
	ret;

}


// ===== COMPILED SASS (sm_100) =====

	.target	sm_100

	.elftype	@"ET_EXEC"


//--------------------- .note.nv.tkinfo           --------------------------
	.section	.note.nv.tkinfo,"",@"SHT_NOTE"
	.sectionflags	@"SHF_NOTE_NV_TKINFO"
	.tkinfo
        /*0018*/ 	.word	0x00000002
        /*0030*/ 	.string	""
        /*0030*/ 	.string	"ptxas"
        /*0030*/ 	.string	"Cuda compilation tools, release 13.0, V13.0.88"
        /*0030*/ 	.string	"Build cuda_13.0.r13.0/compiler.36424714_0"
        /*0030*/ 	.string	"-arch sm_100 -m 64 "



//--------------------- .note.nv.cuinfo           --------------------------
	.section	.note.nv.cuinfo,"",@"SHT_NOTE"
	.sectionflags	@"SHF_NOTE_NV_CUINFO"
        /*0018*/ 	.short	0x0002
        /*001a*/ 	.short	0x0064
        /*001c*/ 	.short	0x0082
	.zero		2


//--------------------- .nv.info                  --------------------------
	.section	.nv.info,"",@"SHT_CUDA_INFO"
	.align	4


	//----- nvinfo : EIATTR_REGCOUNT
	.align		4
        /*0000*/ 	.byte	0x04, 0x2f
        /*0002*/ 	.short	(.L_1 - .L_0)
	.align		4
.L_0:
        /*0004*/ 	.word	index@(_Z7NaiveMMPfS_S_i)
        /*0008*/ 	.word	0x0000000c


	//----- nvinfo : EIATTR_FRAME_SIZE
	.align		4
.L_1:
        /*000c*/ 	.byte	0x04, 0x11
        /*000e*/ 	.short	(.L_3 - .L_2)
	.align		4
.L_2:
        /*0010*/ 	.word	index@(_Z7NaiveMMPfS_S_i)
        /*0014*/ 	.word	0x00000000


	//----- nvinfo : EIATTR_MIN_STACK_SIZE
	.align		4
.L_3:
        /*0018*/ 	.byte	0x04, 0x12
        /*001a*/ 	.short	(.L_5 - .L_4)
	.align		4
.L_4:
        /*001c*/ 	.word	index@(_Z7NaiveMMPfS_S_i)
        /*0020*/ 	.word	0x00000000
.L_5:


//--------------------- .nv.compat                --------------------------
	.section	.nv.compat,"",@"SHT_CUDA_COMPAT_INFO"
	.align	4
        /*0000*/ 	.byte	0x02, 0x09, 0x00, 0x00, 0x02, 0x02, 0x01, 0x00, 0x02, 0x05, 0x05, 0x00, 0x03, 0x07, 0x01, 0x01
        /*0010*/ 	.byte	0x02, 0x03, 0x00, 0x00, 0x02, 0x06, 0x01, 0x00, 0x04, 0x0b, 0x08, 0x00, 0x09, 0x00, 0x00, 0x00
        /*0020*/ 	.byte	0x00, 0x00, 0x00, 0x00


//--------------------- .nv.info._Z7NaiveMMPfS_S_i --------------------------
	.section	.nv.info._Z7NaiveMMPfS_S_i,"",@"SHT_CUDA_INFO"
	.sectionflags	@""
	.align	4


	//----- nvinfo : EIATTR_CUDA_API_VERSION
	.align		4
        /*0000*/ 	.byte	0x04, 0x37
        /*0002*/ 	.short	(.L_7 - .L_6)
.L_6:
        /*0004*/ 	.word	0x00000082


	//----- nvinfo : EIATTR_KPARAM_INFO
	.align		4
.L_7:
        /*0008*/ 	.byte	0x04, 0x17
        /*000a*/ 	.short	(.L_9 - .L_8)
.L_8:
        /*000c*/ 	.word	0x00000000
        /*0010*/ 	.short	0x0003
        /*0012*/ 	.short	0x0018
        /*0014*/ 	.byte	0x00, 0xf0, 0x11, 0x00


	//----- nvinfo : EIATTR_KPARAM_INFO
	.align		4
.L_9:
        /*0018*/ 	.byte	0x04, 0x17
        /*001a*/ 	.short	(.L_11 - .L_10)
.L_10:
        /*001c*/ 	.word	0x00000000
        /*0020*/ 	.short	0x0002
        /*0022*/ 	.short	0x0010
        /*0024*/ 	.byte	0x00, 0xf5, 0x21, 0x00


	//----- nvinfo : EIATTR_KPARAM_INFO
	.align		4
.L_11:
        /*0028*/ 	.byte	0x04, 0x17
        /*002a*/ 	.short	(.L_13 - .L_12)
.L_12:
        /*002c*/ 	.word	0x00000000
        /*0030*/ 	.short	0x0001
        /*0032*/ 	.short	0x0008
        /*0034*/ 	.byte	0x00, 0xf5, 0x21, 0x00


	//----- nvinfo : EIATTR_KPARAM_INFO
	.align		4
.L_13:
        /*0038*/ 	.byte	0x04, 0x17
        /*003a*/ 	.short	(.L_15 - .L_14)
.L_14:
        /*003c*/ 	.word	0x00000000
        /*0040*/ 	.short	0x0000
        /*0042*/ 	.short	0x0000
        /*0044*/ 	.byte	0x00, 0xf5, 0x21, 0x00


	//----- nvinfo : EIATTR_SPARSE_MMA_MASK
	.align		4
.L_15:
        /*0048*/ 	.byte	0x03, 0x50
        /*004a*/ 	.short	0x0000


	//----- nvinfo : EIATTR_MAXREG_COUNT
	.align		4
        /*004c*/ 	.byte	0x03, 0x1b
        /*004e*/ 	.short	0x00ff


	//----- nvinfo : EIATTR_MERCURY_ISA_VERSION
	.align		4
        /*0050*/ 	.byte	0x03, 0x5f
        /*0052*/ 	.short	0x0101


	//----- nvinfo : EIATTR_VRC_CTA_INIT_COUNT
	.align		4
        /*0054*/ 	.byte	0x02, 0x4a
	.zero		1
	.zero		1


	//----- nvinfo : EIATTR_EXIT_INSTR_OFFSETS
	.align		4
        /*0058*/ 	.byte	0x04, 0x1c
        /*005a*/ 	.short	(.L_17 - .L_16)


	//   ....[0]....
.L_16:
        /*005c*/ 	.word	0x000000c0


	//   ....[1]....
        /*0060*/ 	.word	0x00000190


	//----- nvinfo : EIATTR_CBANK_PARAM_SIZE
	.align		4
.L_17:
        /*0064*/ 	.byte	0x03, 0x19
        /*0066*/ 	.short	0x001c


	//----- nvinfo : EIATTR_PARAM_CBANK
	.align		4
        /*0068*/ 	.byte	0x04, 0x0a
        /*006a*/ 	.short	(.L_19 - .L_18)
	.align		4
.L_18:
        /*006c*/ 	.word	index@(.nv.constant0._Z7NaiveMMPfS_S_i)
        /*0070*/ 	.short	0x0380
        /*0072*/ 	.short	0x001c


	//----- nvinfo : EIATTR_SW_WAR
	.align		4
.L_19:
        /*0074*/ 	.byte	0x04, 0x36
        /*0076*/ 	.short	(.L_21 - .L_20)
.L_20:
        /*0078*/ 	.word	0x00000008
.L_21:


//--------------------- .nv.callgraph             --------------------------
	.section	.nv.callgraph,"",@"SHT_CUDA_CALLGRAPH"
	.align	4
	.sectionentsize	8
	.align		4
        /*0000*/ 	.word	0x00000000
	.align		4
        /*0004*/ 	.word	0xffffffff
	.align		4
        /*0008*/ 	.word	0x00000000
	.align		4
        /*000c*/ 	.word	0xfffffffe
	.align		4
        /*0010*/ 	.word	0x00000000
	.align		4
        /*0014*/ 	.word	0xfffffffd
	.align		4
        /*0018*/ 	.word	0x00000000
	.align		4
        /*001c*/ 	.word	0xfffffffc


//--------------------- .text._Z7NaiveMMPfS_S_i   --------------------------
	.section	.text._Z7NaiveMMPfS_S_i,"ax",@progbits
	.align	128
        .global         _Z7NaiveMMPfS_S_i
        .type           _Z7NaiveMMPfS_S_i,@function
        .size           _Z7NaiveMMPfS_S_i,(.L_x_1 - _Z7NaiveMMPfS_S_i)
        .other          _Z7NaiveMMPfS_S_i,@"STO_CUDA_ENTRY STV_DEFAULT"
_Z7NaiveMMPfS_S_i:
.text._Z7NaiveMMPfS_S_i:
[----:B------:R-:W-:Y:S01]  /*0000*/  LDC R1, c[0x0][0x37c] ;  /* 0x0000df00ff017b82 */ /* 0x000fe20000000800 */
[----:B------:R-:W0:Y:S07]  /*0010*/  S2R R3, SR_TID.Y ;  /* 0x0000000000037919 */ /* 0x000e2e0000002200 */
[----:B------:R-:W0:Y:S01]  /*0020*/  LDC R0, c[0x0][0x364] ;  /* 0x0000d900ff007b82 */ /* 0x000e220000000800 */
[----:B------:R-:W1:Y:S01]  /*0030*/  LDCU UR6, c[0x0][0x398] ;  /* 0x00007300ff0677ac */ /* 0x000e620008000800 */
[----:B------:R-:W2:Y:S06]  /*0040*/  S2R R2, SR_TID.X ;  /* 0x0000000000027919 */ /* 0x000eac0000002100 */
[----:B------:R-:W0:Y:S08]  /*0050*/  S2UR UR4, SR_CTAID.Y ;  /* 0x00000000000479c3 */ /* 0x000e300000002600 */
[----:B------:R-:W2:Y:S08]  /*0060*/  S2UR UR5, SR_CTAID.X ;  /* 0x00000000000579c3 */ /* 0x000eb00000002500 */
[----:B------:R-:W2:Y:S01]  /*0070*/  LDC R7, c[0x0][0x360] ;  /* 0x0000d800ff077b82 */ /* 0x000ea20000000800 */
[----:B0-----:R-:W-:-:S02]  /*0080*/  IMAD R0, R0, UR4, R3 ;  /* 0x0000000400007c24 */ /* 0x001fc4000f8e0203 */
[----:B--2---:R-:W-:-:S05]  /*0090*/  IMAD R7, R7, UR5, R2 ;  /* 0x0000000507077c24 */ /* 0x004fca000f8e0202 */
[----:B------:R-:W-:-:S04]  /*00a0*/  VIMNMX R2, PT, PT, R0, R7, !PT ;  /* 0x0000000700027248 */ /* 0x000fc80007fe0100 */
[----:B-1----:R-:W-:-:S13]  /*00b0*/  ISETP.GE.AND P0, PT, R2, UR6, PT ;  /* 0x0000000602007c0c */ /* 0x002fda000bf06270 */
[----:B------:R-:W-:Y:S05]  /*00c0*/  @P0 EXIT ;  /* 0x000000000000094d */ /* 0x000fea0003800000 */
[----:B------:R-:W0:Y:S01]  /*00d0*/  LDC.64 R2, c[0x0][0x380] ;  /* 0x0000e000ff027b82 */ /* 0x000e220000000a00 */
[----:B------:R-:W1:Y:S01]  /*00e0*/  LDCU.64 UR4, c[0x0][0x358] ;  /* 0x00006b00ff0477ac */ /* 0x000e620008000a00 */
[----:B------:R-:W-:-:S06]  /*00f0*/  IMAD R9, R0, UR6, R7 ;  /* 0x0000000600097c24 */ /* 0x000fcc000f8e0207 */
[----:B------:R-:W2:Y:S08]  /*0100*/  LDC.64 R4, c[0x0][0x388] ;  /* 0x0000e200ff047b82 */ /* 0x000eb00000000a00 */
[----:B------:R-:W3:Y:S01]  /*0110*/  LDC.64 R6, c[0x0][0x390] ;  /* 0x0000e400ff067b82 */ /* 0x000ee20000000a00 */
[----:B0-----:R-:W-:-:S06]  /*0120*/  IMAD.WIDE R2, R9, 0x4, R2 ;  /* 0x0000000409027825 */ /* 0x001fcc00078e0202 */
[----:B-1----:R-:W4:Y:S01]  /*0130*/  LDG.E R2, desc[UR4][R2.64] ;  /* 0x0000000402027981 */ /* 0x002f22000c1e1900 */
[----:B--2---:R-:W-:-:S06]  /*0140*/  IMAD.WIDE R4, R9, 0x4, R4 ;  /* 0x0000000409047825 */ /* 0x004fcc00078e0204 */
[----:B------:R-:W4:Y:S01]  /*0150*/  LDG.E R5, desc[UR4][R4.64] ;  /* 0x0000000404057981 */ /* 0x000f22000c1e1900 */
[----:B---3--:R-:W-:-:S04]  /*0160*/  IMAD.WIDE R6, R9, 0x4, R6 ;  /* 0x0000000409067825 */ /* 0x008fc800078e0206 */
[----:B----4-:R-:W-:-:S05]  /*0170*/  FMUL R9, R2, R5 ;  /* 0x0000000502097220 */ /* 0x010fca0000400000 */
[----:B------:R-:W-:Y:S01]  /*0180*/  STG.E desc[UR4][R6.64], R9 ;  /* 0x0000000906007986 */ /* 0x000fe2000c101904 */
[----:B------:R-:W-:Y:S05]  /*0190*/  EXIT ;  /* 0x000000000000794d */ /* 0x000fea0003800000 */
.L_x_0:
[----:B------:R-:W-:-:S00]  /*01a0*/  BRA `(.L_x_0) ;  /* 0xfffffffc00fc7947 */ /* 0x000fc0000383ffff */
[----:B------:R-:W-:-:S00]  /*01b0*/  NOP ;  /* 0x0000000000007918 */ /* 0x000fc00000000000 */
        /* <DEDUP_REMOVED lines=12> */
.L_x_1:


//--------------------- .nv.shared.reserved.0     --------------------------
	.section	.nv.shared.reserved.0,"aw",@nobits
	.weak		__nv_reservedSMEM_offset_0_alias
	.size		__nv_reservedSMEM_offset_0_alias, 0, 64
	.other		__nv_reservedSMEM_offset_0_alias,@"STO_CUDA_RESERVED_SHARED STV_DEFAULT"
__nv_reservedSMEM_offset_0_alias:
	.zero		0
	.zero		64


//--------------------- .nv.constant0._Z7NaiveMMPfS_S_i --------------------------
	.section	.nv.constant0._Z7NaiveMMPfS_S_i,"a",@progbits
	.sectionflags	@""
	.align	4
.nv.constant0._Z7NaiveMMPfS_S_i:
	.zero		924


//--------------------- SYMBOLS --------------------------

	.type		.nv.reservedSmem.offset0,@object
	.size		.nv.reservedSmem.offset0,0x4
